//
// Generated by NVIDIA NVVM Compiler
//
// Compiler Build ID: CL-36424714
// Cuda compilation tools, release 13.0, V13.0.88
// Based on NVVM 20.0.0
//

.version 9.0
.target sm_100
.address_size 64

	// .globl	_Z8holaCUDAf
.extern .func  (.param .b32 func_retval0) vprintf
(
	.param .b64 vprintf_param_0,
	.param .b64 vprintf_param_1
)
;
.global .align 1 .b8 $str[56] = {72, 111, 108, 97, 44, 32, 115, 111, 121, 32, 101, 108, 32, 104, 105, 108, 111, 32, 37, 105, 32, 100, 101, 108, 32, 98, 108, 111, 113, 117, 101, 32, 37, 105, 32, 99, 111, 110, 32, 118, 97, 108, 111, 114, 32, 112, 105, 32, 45, 62, 32, 37, 102, 32, 10};

.visible .entry _Z8holaCUDAf(
	.param .f32 _Z8holaCUDAf_param_0
)
{
	.local .align 16 .b8 	__local_depot0[16];
	.reg .b64 	%SP;
	.reg .b64 	%SPL;
	.reg .b32 	%r<5>;
	.reg .b32 	%f<2>;
	.reg .b64 	%rd<5>;
	.reg .b64 	%fd<2>;

	mov.u64 	%SPL, __local_depot0;
	cvta.local.u64 	%SP, %SPL;
	ld.param.f32 	%f1, [_Z8holaCUDAf_param_0];
	add.u64 	%rd1, %SP, 0;
	add.u64 	%rd2, %SPL, 0;
	mov.u32 	%r1, %tid.x;
	mov.u32 	%r2, %ctaid.x;
	cvt.f64.f32 	%fd1, %f1;
	st.local.v2.u32 	[%rd2], {%r1, %r2};
	st.local.f64 	[%rd2+8], %fd1;
	mov.u64 	%rd3, $str;
	cvta.global.u64 	%rd4, %rd3;
	{ // callseq 0, 0
	.param .b64 param0;
	st.param.b64 	[param0], %rd4;
	.param .b64 param1;
	st.param.b64 	[param1], %rd1;
	.param .b32 retval0;
	call.uni (retval0), 
	vprintf, 
	(
	param0, 
	param1
	);
	ld.param.b32 	%r3, [retval0];
	} // callseq 0
	ret;

}


// ===== COMPILED SASS (sm_100) =====

	.target	sm_100

	.elftype	@"ET_EXEC"


//--------------------- .note.nv.tkinfo           --------------------------
	.section	.note.nv.tkinfo,"",@"SHT_NOTE"
	.sectionflags	@"SHF_NOTE_NV_TKINFO"
	.tkinfo
        /*0018*/ 	.word	0x00000002
        /*0030*/ 	.string	""
        /*0030*/ 	.string	"ptxas"
        /*0030*/ 	.string	"Cuda compilation tools, release 13.0, V13.0.88"
        /*0030*/ 	.string	"Build cuda_13.0.r13.0/compiler.36424714_0"
        /*0030*/ 	.string	"-arch sm_100 -m 64 "



//--------------------- .note.nv.cuinfo           --------------------------
	.section	.note.nv.cuinfo,"",@"SHT_NOTE"
	.sectionflags	@"SHF_NOTE_NV_CUINFO"
        /*0018*/ 	.short	0x0002
        /*001a*/ 	.short	0x0064
        /*001c*/ 	.short	0x0082
	.zero		2


//--------------------- .nv.info                  --------------------------
	.section	.nv.info,"",@"SHT_CUDA_INFO"
	.align	4


	//----- nvinfo : EIATTR_REGCOUNT
	.align		4
        /*0000*/ 	.byte	0x04, 0x2f
        /*0002*/ 	.short	(.L_2 - .L_1)
	.align		4
.L_1:
        /*0004*/ 	.word	index@(_Z8holaCUDAf)
        /*0008*/ 	.word	0x00000018


	//----- nvinfo : EIATTR_FRAME_SIZE
	.align		4
.L_2:
        /*000c*/ 	.byte	0x04, 0x11
        /*000e*/ 	.short	(.L_4 - .L_3)
	.align		4
.L_3:
        /*0010*/ 	.word	index@(_Z8holaCUDAf)
        /*0014*/ 	.word	0x00000010


	//----- nvinfo : EIATTR_MIN_STACK_SIZE
	.align		4
.L_4:
        /*0018*/ 	.byte	0x04, 0x12
        /*001a*/ 	.short	(.L_6 - .L_5)
	.align		4
.L_5:
        /*001c*/ 	.word	index@(_Z8holaCUDAf)
        /*0020*/ 	.word	0x00000010
.L_6:


//--------------------- .nv.compat                --------------------------
	.section	.nv.compat,"",@"SHT_CUDA_COMPAT_INFO"
	.align	4
        /*0000*/ 	.byte	0x02, 0x09, 0x00, 0x00, 0x02, 0x02, 0x01, 0x00, 0x02, 0x05, 0x05, 0x00, 0x03, 0x07, 0x01, 0x01
        /*0010*/ 	.byte	0x02, 0x03, 0x00, 0x00, 0x02, 0x06, 0x01, 0x00, 0x04, 0x0b, 0x08, 0x00, 0x09, 0x00, 0x00, 0x00
        /*0020*/ 	.byte	0x00, 0x00, 0x00, 0x00


//--------------------- .nv.info._Z8holaCUDAf     --------------------------
	.section	.nv.info._Z8holaCUDAf,"",@"SHT_CUDA_INFO"
	.sectionflags	@""
	.align	4


	//----- nvinfo : EIATTR_CUDA_API_VERSION
	.align		4
        /*0000*/ 	.byte	0x04, 0x37
        /*0002*/ 	.short	(.L_8 - .L_7)
.L_7:
        /*0004*/ 	.word	0x00000082


	//----- nvinfo : EIATTR_KPARAM_INFO
	.align		4
.L_8:
        /*0008*/ 	.byte	0x04, 0x17
        /*000a*/ 	.short	(.L_10 - .L_9)
.L_9:
        /*000c*/ 	.word	0x00000000
        /*0010*/ 	.short	0x0000
        /*0012*/ 	.short	0x0000
        /*0014*/ 	.byte	0x00, 0xf0, 0x11, 0x00


	//----- nvinfo : EIATTR_SPARSE_MMA_MASK
	.align		4
.L_10:
        /*0018*/ 	.byte	0x03, 0x50
        /*001a*/ 	.short	0x0000


	//----- nvinfo : EIATTR_MAXREG_COUNT
	.align		4
        /*001c*/ 	.byte	0x03, 0x1b
        /*001e*/ 	.short	0x00ff


	//----- nvinfo : EIATTR_EXTERNS
	.align		4
        /*0020*/ 	.byte	0x04, 0x0f
        /*0022*/ 	.short	(.L_12 - .L_11)


	//   ....[0]....
	.align		4
.L_11:
        /*0024*/ 	.word	index@(vprintf)


	//----- nvinfo : EIATTR_MERCURY_ISA_VERSION
	.align		4
.L_12:
        /*0028*/ 	.byte	0x03, 0x5f
        /*002a*/ 	.short	0x0101


	//----- nvinfo : EIATTR_VRC_CTA_INIT_COUNT
	.align		4
        /*002c*/ 	.byte	0x02, 0x4a
	.zero		1
	.zero		1


	//----- nvinfo : EIATTR_SYSCALL_OFFSETS
	.align		4
        /*0030*/ 	.byte	0x04, 0x46
        /*0032*/ 	.short	(.L_14 - .L_13)


	//   ....[0]....
.L_13:
        /*0034*/ 	.word	0x00000120


	//----- nvinfo : EIATTR_EXIT_INSTR_OFFSETS
	.align		4
.L_14:
        /*0038*/ 	.byte	0x04, 0x1c
        /*003a*/ 	.short	(.L_16 - .L_15)


	//   ....[0]....
.L_15:
        /*003c*/ 	.word	0x00000130


	//----- nvinfo : EIATTR_CBANK_PARAM_SIZE
	.align		4
.L_16:
        /*0040*/ 	.byte	0x03, 0x19
        /*0042*/ 	.short	0x0004


	//----- nvinfo : EIATTR_PARAM_CBANK
	.align		4
        /*0044*/ 	.byte	0x04, 0x0a
        /*0046*/ 	.short	(.L_18 - .L_17)
	.align		4
.L_17:
        /*0048*/ 	.word	index@(.nv.constant0._Z8holaCUDAf)
        /*004c*/ 	.short	0x0380
        /*004e*/ 	.short	0x0004


	//----- nvinfo : EIATTR_SW_WAR
	.align		4
.L_18:
        /*0050*/ 	.byte	0x04, 0x36
        /*0052*/ 	.short	(.L_20 - .L_19)
.L_19:
        /*0054*/ 	.word	0x00000008
.L_20:


//--------------------- .nv.callgraph             --------------------------
	.section	.nv.callgraph,"",@"SHT_CUDA_CALLGRAPH"
	.align	4
	.sectionentsize	8
	.align		4
        /*0000*/ 	.word	0x00000000
	.align		4
        /*0004*/ 	.word	0xffffffff
	.align		4
        /*0008*/ 	.word	index@(_Z8holaCUDAf)
	.align		4
        /*000c*/ 	.word	index@(vprintf)
	.align		4
        /*0010*/ 	.word	0x00000000
	.align		4
        /*0014*/ 	.word	0xfffffffe
	.align		4
        /*0018*/ 	.word	0x00000000
	.align		4
        /*001c*/ 	.word	0xfffffffd
	.align		4
        /*0020*/ 	.word	0x00000000
	.align		4
        /*0024*/ 	.word	0xfffffffc


//--------------------- .nv.constant4             --------------------------
	.section	.nv.constant4,"a",@progbits
	.align	8
	.align		8
.nv.constant4:
        /*0000*/ 	.dword	vprintf
	.align		8
        /*0008*/ 	.dword	$str


//--------------------- .text._Z8holaCUDAf        --------------------------
	.section	.text._Z8holaCUDAf,"ax",@progbits
	.align	128
        .global         _Z8holaCUDAf
        .type           _Z8holaCUDAf,@function
        .size           _Z8holaCUDAf,(.L_x_2 - _Z8holaCUDAf)
        .other          _Z8holaCUDAf,@"STO_CUDA_ENTRY STV_DEFAULT"
_Z8holaCUDAf:
.text._Z8holaCUDAf:
[----:B------:R-:W0:Y:S01]  /*0000*/  LDC R1, c[0x0][0x37c] ;  /* 0x0000df00ff017b82 */ /* 0x000e220000000800 */
[----:B------:R-:W1:Y:S01]  /*0010*/  LDCU UR4, c[0x0][0x380] ;  /* 0x00007000ff0477ac */ /* 0x000e620008000800 */
[----:B------:R-:W2:Y:S01]  /*0020*/  S2R R10, SR_TID.X ;  /* 0x00000000000a7919 */ /* 0x000ea20000002100 */
[----:B0-----:R-:W-:Y:S01]  /*0030*/  VIADD R1, R1, 0xfffffff0 ;  /* 0xfffffff001017836 */ /* 0x001fe20000000000 */
[----:B------:R-:W-:Y:S01]  /*0040*/  MOV R0, 0x0 ;  /* 0x0000000000007802 */ /* 0x000fe20000000f00 */
[----:B------:R-:W0:Y:S01]  /*0050*/  LDCU.64 UR6, c[0x4][0x8] ;  /* 0x01000100ff0677ac */ /* 0x000e220008000a00 */
[----:B------:R-:W2:Y:S02]  /*0060*/  S2R R11, SR_CTAID.X ;  /* 0x00000000000b7919 */ /* 0x000ea40000002500 */
[----:B------:R3:W4:Y:S01]  /*0070*/  LDC.64 R8, c[0x4][R0] ;  /* 0x0100000000087b82 */ /* 0x0007220000000a00 */
[----:B------:R-:W5:Y:S01]  /*0080*/  LDCU UR5, c[0x0][0x2fc] ;  /* 0x00005f80ff0577ac */ /* 0x000f620008000800 */
[----:B-1----:R-:W1:Y:S01]  /*0090*/  F2F.F64.F32 R2, UR4 ;  /* 0x0000000400027d10 */ /* 0x002e620008201800 */
[----:B------:R-:W3:Y:S01]  /*00a0*/  LDCU UR4, c[0x0][0x2f8] ;  /* 0x00005f00ff0477ac */ /* 0x000ee20008000800 */
[----:B0-----:R-:W-:Y:S01]  /*00b0*/  IMAD.U32 R4, RZ, RZ, UR6 ;  /* 0x00000006ff047e24 */ /* 0x001fe2000f8e00ff */
[----:B------:R-:W-:Y:S01]  /*00c0*/  MOV R5, UR7 ;  /* 0x0000000700057c02 */ /* 0x000fe20008000f00 */
[----:B-1----:R0:W-:Y:S04]  /*00d0*/  STL.64 [R1+0x8], R2 ;  /* 0x0000080201007387 */ /* 0x0021e80000100a00 */
[----:B--2---:R0:W-:Y:S01]  /*00e0*/  STL.64 [R1], R10 ;  /* 0x0000000a01007387 */ /* 0x0041e20000100a00 */
[----:B---3--:R-:W-:-:S05]  /*00f0*/  IADD3 R6, P0, PT, R1, UR4, RZ ;  /* 0x0000000401067c10 */ /* 0x008fca000ff1e0ff */
[----:B-----5:R-:W-:-:S08]  /*0100*/  IMAD.X R7, RZ, RZ, UR5, P0 ;  /* 0x00000005ff077e24 */ /* 0x020fd000080e06ff */
[----:B------:R-:W-:-:S07]  /*0110*/  LEPC R20, `(.L_x_0) ;  /* 0x000000001014794e */ /* 0x000fce0000000000 */
[----:B0---4-:R-:W-:Y:S05]  /*0120*/  CALL.ABS.NOINC R8 ;  /* 0x0000000008007343 */ /* 0x011fea0003c00000 */
.L_x_0:
[----:B------:R-:W-:Y:S05]  /*0130*/  EXIT ;  /* 0x000000000000794d */ /* 0x000fea0003800000 */
.L_x_1:
[----:B------:R-:W-:-:S00]  /*0140*/  BRA `(.L_x_1) ;  /* 0xfffffffc00fc7947 */ /* 0x000fc0000383ffff */
[----:B------:R-:W-:-:S00]  /*0150*/  NOP ;  /* 0x0000000000007918 */ /* 0x000fc00000000000 */
        /* <DEDUP_REMOVED lines=10> */
.L_x_2:


//--------------------- .nv.global.init           --------------------------
	.section	.nv.global.init,"aw",@progbits
.nv.global.init:
	.type		$str,@object
	.size		$str,(.L_0 - $str)
$str:
        /*0000*/ 	.byte	0x48, 0x6f, 0x6c, 0x61, 0x2c, 0x20, 0x73, 0x6f, 0x79, 0x20, 0x65, 0x6c, 0x20, 0x68, 0x69, 0x6c
        /*0010*/ 	.byte	0x6f, 0x20, 0x25, 0x69, 0x20, 0x64, 0x65, 0x6c, 0x20, 0x62, 0x6c, 0x6f, 0x71, 0x75, 0x65, 0x20
        /*0020*/ 	.byte	0x25, 0x69, 0x20, 0x63, 0x6f, 0x6e, 0x20, 0x76, 0x61, 0x6c, 0x6f, 0x72, 0x20, 0x70, 0x69, 0x20
        /*0030*/ 	.byte	0x2d, 0x3e, 0x20, 0x25, 0x66, 0x20, 0x0a, 0x00
.L_0:


//--------------------- .nv.shared.reserved.0     --------------------------
	.section	.nv.shared.reserved.0,"aw",@nobits
	.weak		__nv_reservedSMEM_offset_0_alias
	.size		__nv_reservedSMEM_offset_0_alias, 0, 64
	.other		__nv_reservedSMEM_offset_0_alias,@"STO_CUDA_RESERVED_SHARED STV_DEFAULT"
__nv_reservedSMEM_offset_0_alias:
	.zero		0
	.zero		64


//--------------------- .nv.constant0._Z8holaCUDAf --------------------------
	.section	.nv.constant0._Z8holaCUDAf,"a",@progbits
	.sectionflags	@""
	.align	4
.nv.constant0._Z8holaCUDAf:
	.zero		900


//--------------------- SYMBOLS --------------------------

	.type		.nv.reservedSmem.offset0,@object
	.size		.nv.reservedSmem.offset0,0x4
	.type		vprintf,@function
